	.headerflags	@"EF_CUDA_TEXMODE_UNIFIED EF_CUDA_64BIT_ADDRESS EF_CUDA_ACCELERATORS EF_CUDA_SM90 EF_CUDA_VIRTUAL_SM(EF_CUDA_SM90)"
	.elftype	@"ET_EXEC"


//--------------------- .nv.info                  --------------------------
	.section	.nv.info,"",@"SHT_CUDA_INFO"
	.align	4


	//----- nvinfo : EIATTR_REGCOUNT
	.align		4
        /*0000*/ 	.byte	0x04, 0x2f
        /*0002*/ 	.short	(.L_1 - .L_0)
	.align		4
.L_0:
        /*0004*/ 	.word	index@(triton_poi_fused_2)
        /*0008*/ 	.word	0x0000001e


	//----- nvinfo : EIATTR_MIN_STACK_SIZE
	.align		4
.L_1:
        /*000c*/ 	.byte	0x04, 0x12
        /*000e*/ 	.short	(.L_3 - .L_2)
	.align		4
.L_2:
        /*0010*/ 	.word	index@(triton_poi_fused_2)
        /*0014*/ 	.word	0x00000000


	//----- nvinfo : EIATTR_FRAME_SIZE
	.align		4
.L_3:
        /*0018*/ 	.byte	0x04, 0x11
        /*001a*/ 	.short	(.L_5 - .L_4)
	.align		4
.L_4:
        /*001c*/ 	.word	index@(triton_poi_fused_2)
        /*0020*/ 	.word	0x00000000


	//----- nvinfo : EIATTR_MIN_STACK_SIZE
	.align		4
.L_5:
        /*0024*/ 	.byte	0x04, 0x12
        /*0026*/ 	.short	(.L_7 - .L_6)
	.align		4
.L_6:
        /*0028*/ 	.word	index@(triton_poi_fused_2)
        /*002c*/ 	.word	0x00000000
.L_7:


//--------------------- .nv.info.triton_poi_fused_2 --------------------------
	.section	.nv.info.triton_poi_fused_2,"",@"SHT_CUDA_INFO"
	.sectionflags	@""
	.align	4


	//----- nvinfo : EIATTR_CUDA_API_VERSION
	.align		4
        /*0000*/ 	.byte	0x04, 0x37
        /*0002*/ 	.short	(.L_9 - .L_8)
.L_8:
        /*0004*/ 	.word	0x0000007c


	//----- nvinfo : EIATTR_KPARAM_INFO
	.align		4
.L_9:
        /*0008*/ 	.byte	0x04, 0x17
        /*000a*/ 	.short	(.L_11 - .L_10)
.L_10:
        /*000c*/ 	.word	0x00000000
        /*0010*/ 	.short	0x0003
        /*0012*/ 	.short	0x0014
        /*0014*/ 	.byte	0x00, 0xf0, 0x11, 0x00


	//----- nvinfo : EIATTR_KPARAM_INFO
	.align		4
.L_11:
        /*0018*/ 	.byte	0x04, 0x17
        /*001a*/ 	.short	(.L_13 - .L_12)
.L_12:
        /*001c*/ 	.word	0x00000000
        /*0020*/ 	.short	0x0002
        /*0022*/ 	.short	0x0010
        /*0024*/ 	.byte	0x00, 0xf0, 0x11, 0x00


	//----- nvinfo : EIATTR_KPARAM_INFO
	.align		4
.L_13:
        /*0028*/ 	.byte	0x04, 0x17
        /*002a*/ 	.short	(.L_15 - .L_14)
.L_14:
        /*002c*/ 	.word	0x00000000
        /*0030*/ 	.short	0x0001
        /*0032*/ 	.short	0x0008
        /*0034*/ 	.byte	0x00, 0xf4, 0x21, 0x00


	//----- nvinfo : EIATTR_KPARAM_INFO
	.align		4
.L_15:
        /*0038*/ 	.byte	0x04, 0x17
        /*003a*/ 	.short	(.L_17 - .L_16)
.L_16:
        /*003c*/ 	.word	0x00000000
        /*0040*/ 	.short	0x0000
        /*0042*/ 	.short	0x0000
        /*0044*/ 	.byte	0x00, 0xf4, 0x21, 0x00


	//----- nvinfo : EIATTR_SPARSE_MMA_MASK
	.align		4
.L_17:
        /*0048*/ 	.byte	0x03, 0x50
        /*004a*/ 	.short	0x0000


	//----- nvinfo : EIATTR_MAXREG_COUNT
	.align		4
        /*004c*/ 	.byte	0x03, 0x1b
        /*004e*/ 	.short	0x00ff


	//----- nvinfo : EIATTR_EXIT_INSTR_OFFSETS
	.align		4
        /*0050*/ 	.byte	0x04, 0x1c
        /*0052*/ 	.short	(.L_19 - .L_18)


	//   ....[0]....
.L_18:
        /*0054*/ 	.word	0x000006c0


	//   ....[1]....
        /*0058*/ 	.word	0x00000710


	//----- nvinfo : EIATTR_REQNTID
	.align		4
.L_19:
        /*005c*/ 	.byte	0x04, 0x10
        /*005e*/ 	.short	(.L_21 - .L_20)
.L_20:
        /*0060*/ 	.word	0x00000080
        /*0064*/ 	.word	0x00000001
        /*0068*/ 	.word	0x00000001


	//----- nvinfo : EIATTR_CBANK_PARAM_SIZE
	.align		4
.L_21:
        /*006c*/ 	.byte	0x03, 0x19
        /*006e*/ 	.short	0x0018


	//----- nvinfo : EIATTR_PARAM_CBANK
	.align		4
        /*0070*/ 	.byte	0x04, 0x0a
        /*0072*/ 	.short	(.L_23 - .L_22)
	.align		4
.L_22:
        /*0074*/ 	.word	index@(.nv.constant0.triton_poi_fused_2)
        /*0078*/ 	.short	0x0210
        /*007a*/ 	.short	0x0018


	//----- nvinfo : EIATTR_SW_WAR
	.align		4
.L_23:
        /*007c*/ 	.byte	0x04, 0x36
        /*007e*/ 	.short	(.L_25 - .L_24)
.L_24:
        /*0080*/ 	.word	0x00000008
.L_25:


//--------------------- .nv.callgraph             --------------------------
	.section	.nv.callgraph,"",@"SHT_CUDA_CALLGRAPH"
	.align	4
	.sectionentsize	8
	.align		4
        /*0000*/ 	.word	0x00000000
	.align		4
        /*0004*/ 	.word	0xffffffff
	.align		4
        /*0008*/ 	.word	0x00000000
	.align		4
        /*000c*/ 	.word	0xfffffffe
	.align		4
        /*0010*/ 	.word	0x00000000
	.align		4
        /*0014*/ 	.word	0xfffffffd
	.align		4
        /*0018*/ 	.word	0x00000000
	.align		4
        /*001c*/ 	.word	0xfffffffc


//--------------------- .text.triton_poi_fused_2  --------------------------
	.section	.text.triton_poi_fused_2,"ax",@progbits
	.sectionflags	@"SHF_BARRIERS=1"
	.align	128
        .global         triton_poi_fused_2
        .type           triton_poi_fused_2,@function
        .size           triton_poi_fused_2,(.L_x_1 - triton_poi_fused_2)
        .other          triton_poi_fused_2,@"STO_CUDA_ENTRY STV_DEFAULT"
triton_poi_fused_2:
.text.triton_poi_fused_2:
[----:B------:R-:W0:Y:S01]  /*0000*/  LDC R1, c[0x0][0x28] ;  /* 0x00000a00ff017b82 */ /* 0x000e220000000800 */
[----:B------:R-:W1:Y:S07]  /*0010*/  S2R R19, SR_CTAID.Z ;  /* 0x0000000000137919 */ /* 0x000e6e0000002700 */
[----:B------:R-:W1:Y:S01]  /*0020*/  S2UR UR4, SR_CTAID.Y ;  /* 0x00000000000479c3 */ /* 0x000e620000002600 */
[----:B------:R-:W-:Y:S01]  /*0030*/  IMAD.MOV.U32 R14, RZ, RZ, RZ ;  /* 0x000000ffff0e7224 */ /* 0x000fe200078e00ff */
[----:B------:R-:W-:Y:S01]  /*0040*/  ULDC.64 UR6, c[0x0][0x208] ;  /* 0x0000820000067ab9 */ /* 0x000fe20000000a00 */
[----:B------:R-:W2:Y:S01]  /*0050*/  S2R R15, SR_CTAID.X ;  /* 0x00000000000f7919 */ /* 0x000ea20000002500 */
[----:B------:R-:W3:Y:S04]  /*0060*/  S2R R18, SR_TID.X ;  /* 0x0000000000127919 */ /* 0x000ee80000002100 */
[----:B------:R-:W1:Y:S08]  /*0070*/  LDC R0, c[0x0][0x10] ;  /* 0x00000400ff007b82 */ /* 0x000e700000000800 */
[----:B------:R-:W4:Y:S01]  /*0080*/  LDC.64 R16, c[0x0][0x210] ;  /* 0x00008400ff107b82 */ /* 0x000f220000000a00 */
[----:B-1----:R-:W-:-:S02]  /*0090*/  IMAD R19, R19, R0, UR4 ;  /* 0x0000000413137e24 */ /* 0x002fc4000f8e0200 */
[----:B--2---:R-:W-:Y:S02]  /*00a0*/  IMAD.SHL.U32 R15, R15, 0x10, RZ ;  /* 0x000000100f0f7824 */ /* 0x004fe400078e00ff */
[----:B------:R-:W-:Y:S01]  /*00b0*/  IMAD.SHL.U32 R19, R19, 0x40, RZ ;  /* 0x0000004013137824 */ /* 0x000fe200078e00ff */
[----:B---3--:R-:W-:Y:S02]  /*00c0*/  SHF.R.U32.HI R0, RZ, 0x4, R18 ;  /* 0x00000004ff007819 */ /* 0x008fe40000011612 */
[----:B------:R-:W-:Y:S02]  /*00d0*/  LOP3.LUT R4, R15, 0xf, R18, 0xf8, !PT ;  /* 0x0000000f0f047812 */ /* 0x000fe400078ef812 */
[----:B------:R-:W-:Y:S02]  /*00e0*/  SGXT.U32 R0, R0, 0x3 ;  /* 0x000000030000781a */ /* 0x000fe40000000000 */
[----:B------:R-:W-:Y:S02]  /*00f0*/  ISETP.GE.AND P0, PT, R4, 0x9, PT ;  /* 0x000000090400780c */ /* 0x000fe40003f06270 */
[----:B------:R-:W-:-:S02]  /*0100*/  LOP3.LUT R3, R19, 0x8, R0, 0xfe, !PT ;  /* 0x0000000813037812 */ /* 0x000fc400078efe00 */
[----:B------:R-:W-:Y:S02]  /*0110*/  LOP3.LUT R2, R19, R0, RZ, 0xfc, !PT ;  /* 0x0000000013027212 */ /* 0x000fe400078efcff */
[C---:B------:R-:W-:Y:S01]  /*0120*/  ISETP.LT.AND P2, PT, R3.reuse, 0x12000, !P0 ;  /* 0x000120000300780c */ /* 0x040fe20004741270 */
[--C-:B------:R-:W-:Y:S01]  /*0130*/  IMAD R3, R3, 0x9, R4.reuse ;  /* 0x0000000903037824 */ /* 0x100fe200078e0204 */
[----:B------:R-:W-:Y:S01]  /*0140*/  LOP3.LUT R6, R19, 0x10, R0, 0xfe, !PT ;  /* 0x0000001013067812 */ /* 0x000fe200078efe00 */
[C---:B------:R-:W-:Y:S01]  /*0150*/  IMAD R5, R2.reuse, 0x9, R4 ;  /* 0x0000000902057824 */ /* 0x040fe200078e0204 */
[----:B------:R-:W-:Y:S02]  /*0160*/  LOP3.LUT R7, R19, 0x18, R0, 0xfe, !PT ;  /* 0x0000001813077812 */ /* 0x000fe400078efe00 */
[----:B------:R-:W-:Y:S01]  /*0170*/  ISETP.LT.AND P1, PT, R2, 0x12000, !P0 ;  /* 0x000120000200780c */ /* 0x000fe20004721270 */
[----:B----4-:R-:W-:Y:S01]  /*0180*/  IMAD.WIDE R2, R3, 0x4, R16 ;  /* 0x0000000403027825 */ /* 0x010fe200078e0210 */
[----:B------:R-:W-:-:S02]  /*0190*/  ISETP.LT.AND P6, PT, R6, 0x12000, !P0 ;  /* 0x000120000600780c */ /* 0x000fc400047c1270 */
[----:B------:R-:W-:Y:S02]  /*01a0*/  LOP3.LUT R8, R19, 0x20, R0, 0xfe, !PT ;  /* 0x0000002013087812 */ /* 0x000fe400078efe00 */
[----:B------:R-:W-:Y:S01]  /*01b0*/  ISETP.LT.AND P5, PT, R7, 0x12000, !P0 ;  /* 0x000120000700780c */ /* 0x000fe200047a1270 */
[----:B------:R1:W2:Y:S01]  /*01c0*/  @P2 LDG.E.EL R14, desc[UR6][R2.64] ;  /* 0x00000006020e2981 */ /* 0x0002a2000c2e1900 */
[----:B------:R-:W-:Y:S02]  /*01d0*/  LOP3.LUT R4, R19, 0x28, R0, 0xfe, !PT ;  /* 0x0000002813047812 */ /* 0x000fe400078efe00 */
[----:B------:R-:W-:Y:S02]  /*01e0*/  LOP3.LUT R6, R19, 0x30, R0, 0xfe, !PT ;  /* 0x0000003013067812 */ /* 0x000fe400078efe00 */
[----:B------:R-:W-:Y:S02]  /*01f0*/  LOP3.LUT R7, R19, 0x38, R0, 0xfe, !PT ;  /* 0x0000003813077812 */ /* 0x000fe400078efe00 */
[----:B------:R-:W-:-:S02]  /*0200*/  ISETP.LT.AND P4, PT, R8, 0x12000, !P0 ;  /* 0x000120000800780c */ /* 0x000fc40004781270 */
[----:B------:R-:W-:Y:S02]  /*0210*/  ISETP.LT.AND P3, PT, R4, 0x12000, !P0 ;  /* 0x000120000400780c */ /* 0x000fe40004761270 */
[----:B------:R-:W-:Y:S02]  /*0220*/  ISETP.LT.AND P2, PT, R6, 0x12000, !P0 ;  /* 0x000120000600780c */ /* 0x000fe40004741270 */
[----:B------:R-:W-:Y:S01]  /*0230*/  ISETP.LT.AND P0, PT, R7, 0x12000, !P0 ;  /* 0x000120000700780c */ /* 0x000fe20004701270 */
[C---:B------:R-:W-:Y:S02]  /*0240*/  VIADD R7, R5.reuse, 0x90 ;  /* 0x0000009005077836 */ /* 0x040fe40000000000 */
[C---:B------:R-:W-:Y:S02]  /*0250*/  VIADD R9, R5.reuse, 0xd8 ;  /* 0x000000d805097836 */ /* 0x040fe40000000000 */
[C---:B------:R-:W-:Y:S02]  /*0260*/  VIADD R11, R5.reuse, 0x120 ;  /* 0x00000120050b7836 */ /* 0x040fe40000000000 */
[----:B------:R-:W-:-:S02]  /*0270*/  VIADD R13, R5, 0x168 ;  /* 0x00000168050d7836 */ /* 0x000fc40000000000 */
[C---:B------:R-:W-:Y:S02]  /*0280*/  VIADD R23, R5.reuse, 0x1b0 ;  /* 0x000001b005177836 */ /* 0x040fe40000000000 */
[C---:B------:R-:W-:Y:S02]  /*0290*/  VIADD R25, R5.reuse, 0x1f8 ;  /* 0x000001f805197836 */ /* 0x040fe40000000000 */
[----:B-1----:R-:W-:-:S04]  /*02a0*/  IMAD.WIDE R2, R5, 0x4, R16 ;  /* 0x0000000405027825 */ /* 0x002fc800078e0210 */
[----:B------:R-:W-:-:S04]  /*02b0*/  IMAD.WIDE R4, R7, 0x4, R16 ;  /* 0x0000000407047825 */ /* 0x000fc800078e0210 */
[----:B------:R-:W-:-:S04]  /*02c0*/  IMAD.WIDE R6, R9, 0x4, R16 ;  /* 0x0000000409067825 */ /* 0x000fc800078e0210 */
[----:B------:R-:W-:Y:S01]  /*02d0*/  IMAD.WIDE R8, R11, 0x4, R16 ;  /* 0x000000040b087825 */ /* 0x000fe200078e0210 */
[----:B------:R-:W-:-:S03]  /*02e0*/  CS2R R20, SRZ ;  /* 0x0000000000147805 */ /* 0x000fc6000001ff00 */
[----:B------:R-:W-:-:S03]  /*02f0*/  IMAD.WIDE R10, R13, 0x4, R16 ;  /* 0x000000040d0a7825 */ /* 0x000fc600078e0210 */
[----:B------:R1:W3:Y:S01]  /*0300*/  @P6 LDG.E.EL R20, desc[UR6][R4.64] ;  /* 0x0000000604146981 */ /* 0x0002e2000c2e1900 */
[--C-:B------:R-:W-:Y:S01]  /*0310*/  IMAD.WIDE R12, R23, 0x4, R16.reuse ;  /* 0x00000004170c7825 */ /* 0x100fe200078e0210 */
[----:B------:R-:W-:Y:S02]  /*0320*/  CS2R R22, SRZ ;  /* 0x0000000000167805 */ /* 0x000fe4000001ff00 */
[----:B------:R-:W4:Y:S01]  /*0330*/  @P5 LDG.E.EL R21, desc[UR6][R6.64] ;  /* 0x0000000606155981 */ /* 0x000f22000c2e1900 */
[----:B------:R-:W-:Y:S01]  /*0340*/  IMAD.WIDE R16, R25, 0x4, R16 ;  /* 0x0000000419107825 */ /* 0x000fe200078e0210 */
[----:B------:R-:W-:Y:S02]  /*0350*/  CS2R R24, SRZ ;  /* 0x0000000000187805 */ /* 0x000fe4000001ff00 */
[----:B------:R-:W5:Y:S01]  /*0360*/  @P4 LDG.E.EL R22, desc[UR6][R8.64] ;  /* 0x0000000608164981 */ /* 0x000f62000c2e1900 */
[----:B------:R-:W-:-:S03]  /*0370*/  IMAD.MOV.U32 R26, RZ, RZ, RZ ;  /* 0x000000ffff1a7224 */ /* 0x000fc600078e00ff */
[----:B------:R-:W5:Y:S04]  /*0380*/  @P3 LDG.E.EL R24, desc[UR6][R10.64] ;  /* 0x000000060a183981 */ /* 0x000f68000c2e1900 */
[----:B------:R1:W5:Y:S04]  /*0390*/  @P2 LDG.E.EL R23, desc[UR6][R12.64] ;  /* 0x000000060c172981 */ /* 0x000368000c2e1900 */
[----:B------:R1:W5:Y:S04]  /*03a0*/  @P1 LDG.E.EL R25, desc[UR6][R2.64] ;  /* 0x0000000602191981 */ /* 0x000368000c2e1900 */
[----:B------:R-:W5:Y:S01]  /*03b0*/  @P0 LDG.E.EL R26, desc[UR6][R16.64] ;  /* 0x00000006101a0981 */ /* 0x000f62000c2e1900 */
[----:B------:R-:W1:Y:S01]  /*03c0*/  S2R R27, SR_TID.X ;  /* 0x00000000001b7919 */ /* 0x000e620000002100 */
[----:B------:R-:W1:Y:S01]  /*03d0*/  S2UR UR5, SR_CgaCtaId ;  /* 0x00000000000579c3 */ /* 0x000e620000008800 */
[----:B------:R-:W-:-:S02]  /*03e0*/  UMOV UR4, 0x400 ;  /* 0x0000040000047882 */ /* 0x000fc40000000000 */
[----:B01----:R-:W-:Y:S01]  /*03f0*/  UPRMT UR4, UR5, 0x654, UR4 ;  /* 0x0000065405047896 */ /* 0x003fe20008000004 */
[----:B------:R-:W-:Y:S01]  /*0400*/  IMAD.SHL.U32 R4, R27, 0x40, RZ ;  /* 0x000000401b047824 */ /* 0x000fe200078e00ff */
[----:B------:R-:W-:-:S04]  /*0410*/  SHF.R.U32.HI R5, RZ, 0x4, R27 ;  /* 0x00000004ff057819 */ /* 0x000fc8000001161b */
[----:B------:R-:W-:Y:S02]  /*0420*/  SGXT.U32 R5, R5, 0x3 ;  /* 0x000000030505781a */ /* 0x000fe40000000000 */
[----:B------:R-:W-:-:S04]  /*0430*/  LOP3.LUT R4, R4, 0x3c0, RZ, 0xc0, !PT ;  /* 0x000003c004047812 */ /* 0x000fc800078ec0ff */
[C---:B------:R-:W-:Y:S02]  /*0440*/  LOP3.LUT R5, R4.reuse, R5, RZ, 0xfc, !PT ;  /* 0x0000000504057212 */ /* 0x040fe400078efcff */
[----:B------:R-:W-:-:S05]  /*0450*/  LEA.HI R4, R4, UR4, RZ, 0x1e ;  /* 0x0000000404047c11 */ /* 0x000fca000f8ff0ff */
[----:B------:R-:W-:Y:S01]  /*0460*/  IMAD R13, R5, 0x4, R4 ;  /* 0x00000004050d7824 */ /* 0x000fe200078e0204 */
[C---:B------:R-:W-:Y:S01]  /*0470*/  LOP3.LUT R2, R27.reuse, 0x70, RZ, 0xc0, !PT ;  /* 0x000000701b027812 */ /* 0x040fe200078ec0ff */
[----:B------:R-:W-:-:S04]  /*0480*/  IMAD.SHL.U32 R8, R27, 0x4, RZ ;  /* 0x000000041b087824 */ /* 0x000fc800078e00ff */
[----:B------:R-:W-:Y:S01]  /*0490*/  VIADD R3, R2, UR4 ;  /* 0x0000000402037c36 */ /* 0x000fe20008000000 */
[----:B------:R-:W-:-:S05]  /*04a0*/  LOP3.LUT R8, R8, 0x1fc, RZ, 0xc0, !PT ;  /* 0x000001fc08087812 */ /* 0x000fca00078ec0ff */
[----:B------:R-:W-:Y:S02]  /*04b0*/  IMAD R4, R8, 0x4, R3 ;  /* 0x0000000408047824 */ /* 0x000fe400078e0203 */
[----:B------:R-:W-:Y:S01]  /*04c0*/  IMAD.SHL.U32 R18, R18, 0x4, RZ ;  /* 0x0000000412127824 */ /* 0x000fe200078e00ff */
[----:B------:R-:W0:Y:S04]  /*04d0*/  LDC.64 R2, c[0x0][0x218] ;  /* 0x00008600ff027b82 */ /* 0x000e280000000a00 */
[----:B------:R-:W-:-:S04]  /*04e0*/  LOP3.LUT R18, R19, 0x3c, R18, 0xf8, !PT ;  /* 0x0000003c13127812 */ /* 0x000fc800078ef812 */
[----:B------:R-:W-:-:S04]  /*04f0*/  SHF.R.S32.HI R9, RZ, 0x1f, R18 ;  /* 0x0000001fff097819 */ /* 0x000fc80000011412 */
[----:B------:R-:W-:-:S04]  /*0500*/  LEA.HI R9, R9, R18, RZ, 0x8 ;  /* 0x0000001209097211 */ /* 0x000fc800078f40ff */
[----:B------:R-:W-:Y:S02]  /*0510*/  LOP3.LUT R11, R9, 0xffffff00, RZ, 0xc0, !PT ;  /* 0xffffff00090b7812 */ /* 0x000fe400078ec0ff */
[----:B------:R-:W-:Y:S02]  /*0520*/  SHF.R.S32.HI R10, RZ, 0x8, R9 ;  /* 0x00000008ff0a7819 */ /* 0x000fe40000011409 */
[C---:B------:R-:W-:Y:S01]  /*0530*/  ISETP.GE.AND P0, PT, R18.reuse, 0x12000, PT ;  /* 0x000120001200780c */ /* 0x040fe20003f06270 */
[----:B------:R-:W-:Y:S01]  /*0540*/  IMAD.IADD R11, R18, 0x1, -R11 ;  /* 0x00000001120b7824 */ /* 0x000fe200078e0a0b */
[----:B------:R-:W-:Y:S02]  /*0550*/  LOP3.LUT R9, R15, R0, RZ, 0xfc, !PT ;  /* 0x000000000f097212 */ /* 0x000fe400078efcff */
[----:B------:R-:W-:Y:S01]  /*0560*/  LOP3.LUT R0, R15, 0x8, R0, 0xfe, !PT ;  /* 0x000000080f007812 */ /* 0x000fe200078efe00 */
[----:B------:R-:W-:Y:S01]  /*0570*/  IMAD R12, R10, 0x900, R11 ;  /* 0x000009000a0c7824 */ /* 0x000fe200078e020b */
[----:B------:R-:W-:-:S02]  /*0580*/  ISETP.LT.AND P1, PT, R9, 0x9, !P0 ;  /* 0x000000090900780c */ /* 0x000fc40004721270 */
[----:B------:R-:W-:Y:S01]  /*0590*/  ISETP.LT.AND P0, PT, R0, 0x9, !P0 ;  /* 0x000000090000780c */ /* 0x000fe20004701270 */
[----:B------:R-:W-:-:S04]  /*05a0*/  IMAD R11, R9, 0x100, R12 ;  /* 0x00000100090b7824 */ /* 0x000fc800078e020c */
[----:B0-----:R-:W-:Y:S01]  /*05b0*/  IMAD.WIDE R10, R11, 0x4, R2 ;  /* 0x000000040b0a7825 */ /* 0x001fe200078e0202 */
[----:B--2---:R-:W-:Y:S04]  /*05c0*/  STS [R13+0x20], R14 ;  /* 0x0000200e0d007388 */ /* 0x004fe80000000800 */
[----:B---3--:R-:W-:Y:S04]  /*05d0*/  STS [R13+0x40], R20 ;  /* 0x000040140d007388 */ /* 0x008fe80000000800 */
[----:B----4-:R-:W-:Y:S04]  /*05e0*/  STS [R13+0x60], R21 ;  /* 0x000060150d007388 */ /* 0x010fe80000000800 */
[----:B-----5:R-:W-:Y:S04]  /*05f0*/  STS [R13+0x80], R22 ;  /* 0x000080160d007388 */ /* 0x020fe80000000800 */
[----:B------:R-:W-:Y:S04]  /*0600*/  STS [R13+0xa0], R24 ;  /* 0x0000a0180d007388 */ /* 0x000fe80000000800 */
[----:B------:R-:W-:Y:S04]  /*0610*/  STS [R13+0xc0], R23 ;  /* 0x0000c0170d007388 */ /* 0x000fe80000000800 */
[----:B------:R-:W-:Y:S04]  /*0620*/  STS [R13], R25 ;  /* 0x000000190d007388 */ /* 0x000fe80000000800 */
[----:B------:R0:W-:Y:S01]  /*0630*/  STS [R13+0xe0], R26 ;  /* 0x0000e01a0d007388 */ /* 0x0001e20000000800 */
[----:B------:R-:W-:Y:S06]  /*0640*/  BAR.SYNC.DEFER_BLOCKING 0x0 ;  /* 0x0000000000007b1d */ /* 0x000fec0000010000 */
[----:B------:R-:W1:Y:S01]  /*0650*/  LDS.128 R4, [R4] ;  /* 0x0000000004047984 */ /* 0x000e620000000c00 */
[----:B0-----:R-:W-:-:S04]  /*0660*/  LOP3.LUT R13, R8, 0x200, RZ, 0xfc, !PT ;  /* 0x00000200080d7812 */ /* 0x001fc800078efcff */
[----:B------:R-:W-:-:S04]  /*0670*/  SHF.R.U32.HI R13, RZ, 0x2, R13 ;  /* 0x00000002ff0d7819 */ /* 0x000fc8000001160d */
[----:B------:R-:W-:-:S05]  /*0680*/  LOP3.LUT R13, R13, 0xf0, RZ, 0xc0, !PT ;  /* 0x000000f00d0d7812 */ /* 0x000fca00078ec0ff */
[----:B------:R-:W-:-:S04]  /*0690*/  VIADD R13, R13, UR4 ;  /* 0x000000040d0d7c36 */ /* 0x000fc80008000000 */
[----:B------:R-:W-:Y:S01]  /*06a0*/  IMAD R13, R8, 0x4, R13 ;  /* 0x00000004080d7824 */ /* 0x000fe200078e020d */
[----:B-1----:R0:W-:Y:S02]  /*06b0*/  @P1 STG.E.128 desc[UR6][R10.64], R4 ;  /* 0x000000040a001986 */ /* 0x0021e4000c101d06 */
[----:B0-----:R-:W-:Y:S05]  /*06c0*/  @!P0 EXIT ;  /* 0x000000000000894d */ /* 0x001fea0003800000 */
[----:B0-----:R-:W0:Y:S01]  /*06d0*/  LDS.128 R8, [R13+0x800] ;  /* 0x000800000d087984 */ /* 0x001e220000000c00 */
[----:B------:R-:W-:-:S04]  /*06e0*/  IMAD R5, R0, 0x100, R12 ;  /* 0x0000010000057824 */ /* 0x000fc800078e020c */
[----:B------:R-:W-:-:S05]  /*06f0*/  IMAD.WIDE R2, R5, 0x4, R2 ;  /* 0x0000000405027825 */ /* 0x000fca00078e0202 */
[----:B0-----:R-:W-:Y:S01]  /*0700*/  STG.E.128 desc[UR6][R2.64], R8 ;  /* 0x0000000802007986 */ /* 0x001fe2000c101d06 */
[----:B------:R-:W-:Y:S05]  /*0710*/  EXIT ;  /* 0x000000000000794d */ /* 0x000fea0003800000 */
.L_x_0:
[----:B------:R-:W-:-:S00]  /*0720*/  BRA `(.L_x_0) ;  /* 0xfffffffc00fc7947 */ /* 0x000fc0000383ffff */
[----:B------:R-:W-:-:S00]  /*0730*/  NOP ;  /* 0x0000000000007918 */ /* 0x000fc00000000000 */
        /* <DEDUP_REMOVED lines=12> */
.L_x_1:


//--------------------- .nv.shared.triton_poi_fused_2 --------------------------
	.section	.nv.shared.triton_poi_fused_2,"aw",@nobits
	.sectionflags	@""
	.align	16
	.zero		1024


//--------------------- .nv.constant0.triton_poi_fused_2 --------------------------
	.section	.nv.constant0.triton_poi_fused_2,"a",@progbits
	.sectionflags	@""
	.align	4
.nv.constant0.triton_poi_fused_2:
	.zero		552
